//
// Generated by NVIDIA NVVM Compiler
//
// Compiler Build ID: CL-36424714
// Cuda compilation tools, release 13.0, V13.0.88
// Based on NVVM 20.0.0
//

.version 9.0
.target sm_100
.address_size 64

	// .globl	_Z18matrix_vector_multPfS_S_ii

.visible .entry _Z18matrix_vector_multPfS_S_ii(
	.param .u64 .ptr .align 1 _Z18matrix_vector_multPfS_S_ii_param_0,
	.param .u64 .ptr .align 1 _Z18matrix_vector_multPfS_S_ii_param_1,
	.param .u64 .ptr .align 1 _Z18matrix_vector_multPfS_S_ii_param_2,
	.param .u32 _Z18matrix_vector_multPfS_S_ii_param_3,
	.param .u32 _Z18matrix_vector_multPfS_S_ii_param_4
)
{


	ret;

}


// ===== COMPILED SASS (sm_100) =====

	.target	sm_100

	.elftype	@"ET_EXEC"


//--------------------- .note.nv.tkinfo           --------------------------
	.section	.note.nv.tkinfo,"",@"SHT_NOTE"
	.sectionflags	@"SHF_NOTE_NV_TKINFO"
	.tkinfo
        /*0018*/ 	.word	0x00000002
        /*0030*/ 	.string	""
        /*0030*/ 	.string	"ptxas"
        /*0030*/ 	.string	"Cuda compilation tools, release 13.0, V13.0.88"
        /*0030*/ 	.string	"Build cuda_13.0.r13.0/compiler.36424714_0"
        /*0030*/ 	.string	"-arch sm_100 -m 64 "



//--------------------- .note.nv.cuinfo           --------------------------
	.section	.note.nv.cuinfo,"",@"SHT_NOTE"
	.sectionflags	@"SHF_NOTE_NV_CUINFO"
        /*0018*/ 	.short	0x0002
        /*001a*/ 	.short	0x0064
        /*001c*/ 	.short	0x0082
	.zero		2


//--------------------- .nv.info                  --------------------------
	.section	.nv.info,"",@"SHT_CUDA_INFO"
	.align	4


	//----- nvinfo : EIATTR_REGCOUNT
	.align		4
        /*0000*/ 	.byte	0x04, 0x2f
        /*0002*/ 	.short	(.L_1 - .L_0)
	.align		4
.L_0:
        /*0004*/ 	.word	index@(_Z18matrix_vector_multPfS_S_ii)
        /*0008*/ 	.word	0x00000004


	//----- nvinfo : EIATTR_FRAME_SIZE
	.align		4
.L_1:
        /*000c*/ 	.byte	0x04, 0x11
        /*000e*/ 	.short	(.L_3 - .L_2)
	.align		4
.L_2:
        /*0010*/ 	.word	index@(_Z18matrix_vector_multPfS_S_ii)
        /*0014*/ 	.word	0x00000000


	//----- nvinfo : EIATTR_MIN_STACK_SIZE
	.align		4
.L_3:
        /*0018*/ 	.byte	0x04, 0x12
        /*001a*/ 	.short	(.L_5 - .L_4)
	.align		4
.L_4:
        /*001c*/ 	.word	index@(_Z18matrix_vector_multPfS_S_ii)
        /*0020*/ 	.word	0x00000000
.L_5:


//--------------------- .nv.compat                --------------------------
	.section	.nv.compat,"",@"SHT_CUDA_COMPAT_INFO"
	.align	4
        /*0000*/ 	.byte	0x02, 0x09, 0x00, 0x00, 0x02, 0x02, 0x01, 0x00, 0x02, 0x05, 0x05, 0x00, 0x03, 0x07, 0x01, 0x01
        /*0010*/ 	.byte	0x02, 0x03, 0x00, 0x00, 0x02, 0x06, 0x01, 0x00, 0x04, 0x0b, 0x08, 0x00, 0x09, 0x00, 0x00, 0x00
        /*0020*/ 	.byte	0x00, 0x00, 0x00, 0x00


//--------------------- .nv.info._Z18matrix_vector_multPfS_S_ii --------------------------
	.section	.nv.info._Z18matrix_vector_multPfS_S_ii,"",@"SHT_CUDA_INFO"
	.sectionflags	@""
	.align	4


	//----- nvinfo : EIATTR_CUDA_API_VERSION
	.align		4
        /*0000*/ 	.byte	0x04, 0x37
        /*0002*/ 	.short	(.L_7 - .L_6)
.L_6:
        /*0004*/ 	.word	0x00000082


	//----- nvinfo : EIATTR_KPARAM_INFO
	.align		4
.L_7:
        /*0008*/ 	.byte	0x04, 0x17
        /*000a*/ 	.short	(.L_9 - .L_8)
.L_8:
        /*000c*/ 	.word	0x00000000
        /*0010*/ 	.short	0x0004
        /*0012*/ 	.short	0x001c
        /*0014*/ 	.byte	0x00, 0xf0, 0x11, 0x00


	//----- nvinfo : EIATTR_KPARAM_INFO
	.align		4
.L_9:
        /*0018*/ 	.byte	0x04, 0x17
        /*001a*/ 	.short	(.L_11 - .L_10)
.L_10:
        /*001c*/ 	.word	0x00000000
        /*0020*/ 	.short	0x0003
        /*0022*/ 	.short	0x0018
        /*0024*/ 	.byte	0x00, 0xf0, 0x11, 0x00


	//----- nvinfo : EIATTR_KPARAM_INFO
	.align		4
.L_11:
        /*0028*/ 	.byte	0x04, 0x17
        /*002a*/ 	.short	(.L_13 - .L_12)
.L_12:
        /*002c*/ 	.word	0x00000000
        /*0030*/ 	.short	0x0002
        /*0032*/ 	.short	0x0010
        /*0034*/ 	.byte	0x00, 0xf5, 0x21, 0x00


	//----- nvinfo : EIATTR_KPARAM_INFO
	.align		4
.L_13:
        /*0038*/ 	.byte	0x04, 0x17
        /*003a*/ 	.short	(.L_15 - .L_14)
.L_14:
        /*003c*/ 	.word	0x00000000
        /*0040*/ 	.short	0x0001
        /*0042*/ 	.short	0x0008
        /*0044*/ 	.byte	0x00, 0xf5, 0x21, 0x00


	//----- nvinfo : EIATTR_KPARAM_INFO
	.align		4
.L_15:
        /*0048*/ 	.byte	0x04, 0x17
        /*004a*/ 	.short	(.L_17 - .L_16)
.L_16:
        /*004c*/ 	.word	0x00000000
        /*0050*/ 	.short	0x0000
        /*0052*/ 	.short	0x0000
        /*0054*/ 	.byte	0x00, 0xf5, 0x21, 0x00


	//----- nvinfo : EIATTR_SPARSE_MMA_MASK
	.align		4
.L_17:
        /*0058*/ 	.byte	0x03, 0x50
        /*005a*/ 	.short	0x0000


	//----- nvinfo : EIATTR_MAXREG_COUNT
	.align		4
        /*005c*/ 	.byte	0x03, 0x1b
        /*005e*/ 	.short	0x00ff


	//----- nvinfo : EIATTR_MERCURY_ISA_VERSION
	.align		4
        /*0060*/ 	.byte	0x03, 0x5f
        /*0062*/ 	.short	0x0101


	//----- nvinfo : EIATTR_VRC_CTA_INIT_COUNT
	.align		4
        /*0064*/ 	.byte	0x02, 0x4a
	.zero		1
	.zero		1


	//----- nvinfo : EIATTR_EXIT_INSTR_OFFSETS
	.align		4
        /*0068*/ 	.byte	0x04, 0x1c
        /*006a*/ 	.short	(.L_19 - .L_18)


	//   ....[0]....
.L_18:
        /*006c*/ 	.word	0x00000010


	//----- nvinfo : EIATTR_CBANK_PARAM_SIZE
	.align		4
.L_19:
        /*0070*/ 	.byte	0x03, 0x19
        /*0072*/ 	.short	0x0020


	//----- nvinfo : EIATTR_PARAM_CBANK
	.align		4
        /*0074*/ 	.byte	0x04, 0x0a
        /*0076*/ 	.short	(.L_21 - .L_20)
	.align		4
.L_20:
        /*0078*/ 	.word	index@(.nv.constant0._Z18matrix_vector_multPfS_S_ii)
        /*007c*/ 	.short	0x0380
        /*007e*/ 	.short	0x0020


	//----- nvinfo : EIATTR_SW_WAR
	.align		4
.L_21:
        /*0080*/ 	.byte	0x04, 0x36
        /*0082*/ 	.short	(.L_23 - .L_22)
.L_22:
        /*0084*/ 	.word	0x00000008
.L_23:


//--------------------- .nv.callgraph             --------------------------
	.section	.nv.callgraph,"",@"SHT_CUDA_CALLGRAPH"
	.align	4
	.sectionentsize	8
	.align		4
        /*0000*/ 	.word	0x00000000
	.align		4
        /*0004*/ 	.word	0xffffffff
	.align		4
        /*0008*/ 	.word	0x00000000
	.align		4
        /*000c*/ 	.word	0xfffffffe
	.align		4
        /*0010*/ 	.word	0x00000000
	.align		4
        /*0014*/ 	.word	0xfffffffd
	.align		4
        /*0018*/ 	.word	0x00000000
	.align		4
        /*001c*/ 	.word	0xfffffffc


//--------------------- .text._Z18matrix_vector_multPfS_S_ii --------------------------
	.section	.text._Z18matrix_vector_multPfS_S_ii,"ax",@progbits
	.align	128
        .global         _Z18matrix_vector_multPfS_S_ii
        .type           _Z18matrix_vector_multPfS_S_ii,@function
        .size           _Z18matrix_vector_multPfS_S_ii,(.L_x_1 - _Z18matrix_vector_multPfS_S_ii)
        .other          _Z18matrix_vector_multPfS_S_ii,@"STO_CUDA_ENTRY STV_DEFAULT"
_Z18matrix_vector_multPfS_S_ii:
.text._Z18matrix_vector_multPfS_S_ii:
[----:B------:R-:W-:Y:S01]  /*0000*/  LDC R1, c[0x0][0x37c] ;  /* 0x0000df00ff017b82 */ /* 0x000fe20000000800 */
[----:B------:R-:W-:Y:S05]  /*0010*/  EXIT ;  /* 0x000000000000794d */ /* 0x000fea0003800000 */
.L_x_0:
[----:B------:R-:W-:-:S00]  /*0020*/  BRA `(.L_x_0) ;  /* 0xfffffffc00fc7947 */ /* 0x000fc0000383ffff */
[----:B------:R-:W-:-:S00]  /*0030*/  NOP ;  /* 0x0000000000007918 */ /* 0x000fc00000000000 */
        /* <DEDUP_REMOVED lines=12> */
.L_x_1:


//--------------------- .nv.shared.reserved.0     --------------------------
	.section	.nv.shared.reserved.0,"aw",@nobits
	.weak		__nv_reservedSMEM_offset_0_alias
	.size		__nv_reservedSMEM_offset_0_alias, 0, 64
	.other		__nv_reservedSMEM_offset_0_alias,@"STO_CUDA_RESERVED_SHARED STV_DEFAULT"
__nv_reservedSMEM_offset_0_alias:
	.zero		0
	.zero		64


//--------------------- .nv.constant0._Z18matrix_vector_multPfS_S_ii --------------------------
	.section	.nv.constant0._Z18matrix_vector_multPfS_S_ii,"a",@progbits
	.sectionflags	@""
	.align	4
.nv.constant0._Z18matrix_vector_multPfS_S_ii:
	.zero		928


//--------------------- SYMBOLS --------------------------

	.type		.nv.reservedSmem.offset0,@object
	.size		.nv.reservedSmem.offset0,0x4
